//
// Generated by NVIDIA NVVM Compiler
//
// Compiler Build ID: CL-36424714
// Cuda compilation tools, release 13.0, V13.0.88
// Based on NVVM 20.0.0
//

.version 9.0
.target sm_100
.address_size 64

	// .globl	_Z11cube_kernelPdi

.visible .entry _Z11cube_kernelPdi(
	.param .u64 .ptr .align 1 _Z11cube_kernelPdi_param_0,
	.param .u32 _Z11cube_kernelPdi_param_1
)
{
	.reg .pred 	%p<2>;
	.reg .b32 	%r<6>;
	.reg .b64 	%rd<5>;
	.reg .b64 	%fd<4>;

	ld.param.u64 	%rd1, [_Z11cube_kernelPdi_param_0];
	ld.param.u32 	%r2, [_Z11cube_kernelPdi_param_1];
	mov.u32 	%r3, %ctaid.x;
	mov.u32 	%r4, %ntid.x;
	mov.u32 	%r5, %tid.x;
	mad.lo.s32 	%r1, %r3, %r4, %r5;
	setp.ge.s32 	%p1, %r1, %r2;
	@%p1 bra 	$L__BB0_2;
	cvta.to.global.u64 	%rd2, %rd1;
	mul.wide.s32 	%rd3, %r1, 8;
	add.s64 	%rd4, %rd2, %rd3;
	ld.global.f64 	%fd1, [%rd4];
	mul.f64 	%fd2, %fd1, %fd1;
	mul.f64 	%fd3, %fd1, %fd2;
	st.global.f64 	[%rd4], %fd3;
$L__BB0_2:
	ret;

}


// ===== COMPILED SASS (sm_100) =====

	.target	sm_100

	.elftype	@"ET_EXEC"


//--------------------- .note.nv.tkinfo           --------------------------
	.section	.note.nv.tkinfo,"",@"SHT_NOTE"
	.sectionflags	@"SHF_NOTE_NV_TKINFO"
	.tkinfo
        /*0018*/ 	.word	0x00000002
        /*0030*/ 	.string	""
        /*0030*/ 	.string	"ptxas"
        /*0030*/ 	.string	"Cuda compilation tools, release 13.0, V13.0.88"
        /*0030*/ 	.string	"Build cuda_13.0.r13.0/compiler.36424714_0"
        /*0030*/ 	.string	"-arch sm_100 -m 64 "



//--------------------- .note.nv.cuinfo           --------------------------
	.section	.note.nv.cuinfo,"",@"SHT_NOTE"
	.sectionflags	@"SHF_NOTE_NV_CUINFO"
        /*0018*/ 	.short	0x0002
        /*001a*/ 	.short	0x0064
        /*001c*/ 	.short	0x0082
	.zero		2


//--------------------- .nv.info                  --------------------------
	.section	.nv.info,"",@"SHT_CUDA_INFO"
	.align	4


	//----- nvinfo : EIATTR_REGCOUNT
	.align		4
        /*0000*/ 	.byte	0x04, 0x2f
        /*0002*/ 	.short	(.L_1 - .L_0)
	.align		4
.L_0:
        /*0004*/ 	.word	index@(_Z11cube_kernelPdi)
        /*0008*/ 	.word	0x0000000a


	//----- nvinfo : EIATTR_FRAME_SIZE
	.align		4
.L_1:
        /*000c*/ 	.byte	0x04, 0x11
        /*000e*/ 	.short	(.L_3 - .L_2)
	.align		4
.L_2:
        /*0010*/ 	.word	index@(_Z11cube_kernelPdi)
        /*0014*/ 	.word	0x00000000


	//----- nvinfo : EIATTR_MIN_STACK_SIZE
	.align		4
.L_3:
        /*0018*/ 	.byte	0x04, 0x12
        /*001a*/ 	.short	(.L_5 - .L_4)
	.align		4
.L_4:
        /*001c*/ 	.word	index@(_Z11cube_kernelPdi)
        /*0020*/ 	.word	0x00000000
.L_5:


//--------------------- .nv.compat                --------------------------
	.section	.nv.compat,"",@"SHT_CUDA_COMPAT_INFO"
	.align	4
        /*0000*/ 	.byte	0x02, 0x09, 0x00, 0x00, 0x02, 0x02, 0x01, 0x00, 0x02, 0x05, 0x05, 0x00, 0x03, 0x07, 0x01, 0x01
        /*0010*/ 	.byte	0x02, 0x03, 0x00, 0x00, 0x02, 0x06, 0x01, 0x00, 0x04, 0x0b, 0x08, 0x00, 0x01, 0x00, 0x00, 0x00
        /*0020*/ 	.byte	0x00, 0x00, 0x00, 0x00


//--------------------- .nv.info._Z11cube_kernelPdi --------------------------
	.section	.nv.info._Z11cube_kernelPdi,"",@"SHT_CUDA_INFO"
	.sectionflags	@""
	.align	4


	//----- nvinfo : EIATTR_CUDA_API_VERSION
	.align		4
        /*0000*/ 	.byte	0x04, 0x37
        /*0002*/ 	.short	(.L_7 - .L_6)
.L_6:
        /*0004*/ 	.word	0x00000082


	//----- nvinfo : EIATTR_KPARAM_INFO
	.align		4
.L_7:
        /*0008*/ 	.byte	0x04, 0x17
        /*000a*/ 	.short	(.L_9 - .L_8)
.L_8:
        /*000c*/ 	.word	0x00000000
        /*0010*/ 	.short	0x0001
        /*0012*/ 	.short	0x0008
        /*0014*/ 	.byte	0x00, 0xf0, 0x11, 0x00


	//----- nvinfo : EIATTR_KPARAM_INFO
	.align		4
.L_9:
        /*0018*/ 	.byte	0x04, 0x17
        /*001a*/ 	.short	(.L_11 - .L_10)
.L_10:
        /*001c*/ 	.word	0x00000000
        /*0020*/ 	.short	0x0000
        /*0022*/ 	.short	0x0000
        /*0024*/ 	.byte	0x00, 0xf5, 0x21, 0x00


	//----- nvinfo : EIATTR_SPARSE_MMA_MASK
	.align		4
.L_11:
        /*0028*/ 	.byte	0x03, 0x50
        /*002a*/ 	.short	0x0000


	//----- nvinfo : EIATTR_MAXREG_COUNT
	.align		4
        /*002c*/ 	.byte	0x03, 0x1b
        /*002e*/ 	.short	0x00ff


	//----- nvinfo : EIATTR_MERCURY_ISA_VERSION
	.align		4
        /*0030*/ 	.byte	0x03, 0x5f
        /*0032*/ 	.short	0x0101


	//----- nvinfo : EIATTR_VRC_CTA_INIT_COUNT
	.align		4
        /*0034*/ 	.byte	0x02, 0x4a
	.zero		1
	.zero		1


	//----- nvinfo : EIATTR_EXIT_INSTR_OFFSETS
	.align		4
        /*0038*/ 	.byte	0x04, 0x1c
        /*003a*/ 	.short	(.L_13 - .L_12)


	//   ....[0]....
.L_12:
        /*003c*/ 	.word	0x00000070


	//   ....[1]....
        /*0040*/ 	.word	0x000000f0


	//----- nvinfo : EIATTR_CBANK_PARAM_SIZE
	.align		4
.L_13:
        /*0044*/ 	.byte	0x03, 0x19
        /*0046*/ 	.short	0x000c


	//----- nvinfo : EIATTR_PARAM_CBANK
	.align		4
        /*0048*/ 	.byte	0x04, 0x0a
        /*004a*/ 	.short	(.L_15 - .L_14)
	.align		4
.L_14:
        /*004c*/ 	.word	index@(.nv.constant0._Z11cube_kernelPdi)
        /*0050*/ 	.short	0x0380
        /*0052*/ 	.short	0x000c


	//----- nvinfo : EIATTR_SW_WAR
	.align		4
.L_15:
        /*0054*/ 	.byte	0x04, 0x36
        /*0056*/ 	.short	(.L_17 - .L_16)
.L_16:
        /*0058*/ 	.word	0x00000008
.L_17:


//--------------------- .nv.callgraph             --------------------------
	.section	.nv.callgraph,"",@"SHT_CUDA_CALLGRAPH"
	.align	4
	.sectionentsize	8
	.align		4
        /*0000*/ 	.word	0x00000000
	.align		4
        /*0004*/ 	.word	0xffffffff
	.align		4
        /*0008*/ 	.word	0x00000000
	.align		4
        /*000c*/ 	.word	0xfffffffe
	.align		4
        /*0010*/ 	.word	0x00000000
	.align		4
        /*0014*/ 	.word	0xfffffffd
	.align		4
        /*0018*/ 	.word	0x00000000
	.align		4
        /*001c*/ 	.word	0xfffffffc


//--------------------- .text._Z11cube_kernelPdi  --------------------------
	.section	.text._Z11cube_kernelPdi,"ax",@progbits
	.align	128
        .global         _Z11cube_kernelPdi
        .type           _Z11cube_kernelPdi,@function
        .size           _Z11cube_kernelPdi,(.L_x_1 - _Z11cube_kernelPdi)
        .other          _Z11cube_kernelPdi,@"STO_CUDA_ENTRY STV_DEFAULT"
_Z11cube_kernelPdi:
.text._Z11cube_kernelPdi:
[----:B------:R-:W-:Y:S01]  /*0000*/  LDC R1, c[0x0][0x37c] ;  /* 0x0000df00ff017b82 */ /* 0x000fe20000000800 */
[----:B------:R-:W0:Y:S07]  /*0010*/  S2R R0, SR_TID.X ;  /* 0x0000000000007919 */ /* 0x000e2e0000002100 */
[----:B------:R-:W0:Y:S01]  /*0020*/  S2UR UR4, SR_CTAID.X ;  /* 0x00000000000479c3 */ /* 0x000e220000002500 */
[----:B------:R-:W1:Y:S07]  /*0030*/  LDCU UR5, c[0x0][0x388] ;  /* 0x00007100ff0577ac */ /* 0x000e6e0008000800 */
[----:B------:R-:W0:Y:S02]  /*0040*/  LDC R5, c[0x0][0x360] ;  /* 0x0000d800ff057b82 */ /* 0x000e240000000800 */
[----:B0-----:R-:W-:-:S05]  /*0050*/  IMAD R5, R5, UR4, R0 ;  /* 0x0000000405057c24 */ /* 0x001fca000f8e0200 */
[----:B-1----:R-:W-:-:S13]  /*0060*/  ISETP.GE.AND P0, PT, R5, UR5, PT ;  /* 0x0000000505007c0c */ /* 0x002fda000bf06270 */
[----:B------:R-:W-:Y:S05]  /*0070*/  @P0 EXIT ;  /* 0x000000000000094d */ /* 0x000fea0003800000 */
[----:B------:R-:W0:Y:S01]  /*0080*/  LDC.64 R2, c[0x0][0x380] ;  /* 0x0000e000ff027b82 */ /* 0x000e220000000a00 */
[----:B------:R-:W1:Y:S01]  /*0090*/  LDCU.64 UR4, c[0x0][0x358] ;  /* 0x00006b00ff0477ac */ /* 0x000e620008000a00 */
[----:B0-----:R-:W-:-:S05]  /*00a0*/  IMAD.WIDE R2, R5, 0x8, R2 ;  /* 0x0000000805027825 */ /* 0x001fca00078e0202 */
[----:B-1----:R-:W2:Y:S02]  /*00b0*/  LDG.E.64 R4, desc[UR4][R2.64] ;  /* 0x0000000402047981 */ /* 0x002ea4000c1e1b00 */
[----:B--2---:R-:W-:-:S08]  /*00c0*/  DMUL R6, R4, R4 ;  /* 0x0000000404067228 */ /* 0x004fd00000000000 */
[----:B------:R-:W-:-:S07]  /*00d0*/  DMUL R6, R4, R6 ;  /* 0x0000000604067228 */ /* 0x000fce0000000000 */
[----:B------:R-:W-:Y:S01]  /*00e0*/  STG.E.64 desc[UR4][R2.64], R6 ;  /* 0x0000000602007986 */ /* 0x000fe2000c101b04 */
[----:B------:R-:W-:Y:S05]  /*00f0*/  EXIT ;  /* 0x000000000000794d */ /* 0x000fea0003800000 */
.L_x_0:
[----:B------:R-:W-:-:S00]  /*0100*/  BRA `(.L_x_0) ;  /* 0xfffffffc00fc7947 */ /* 0x000fc0000383ffff */
[----:B------:R-:W-:-:S00]  /*0110*/  NOP ;  /* 0x0000000000007918 */ /* 0x000fc00000000000 */
        /* <DEDUP_REMOVED lines=14> */
.L_x_1:


//--------------------- .nv.shared.reserved.0     --------------------------
	.section	.nv.shared.reserved.0,"aw",@nobits
	.weak		__nv_reservedSMEM_offset_0_alias
	.size		__nv_reservedSMEM_offset_0_alias, 0, 64
	.other		__nv_reservedSMEM_offset_0_alias,@"STO_CUDA_RESERVED_SHARED STV_DEFAULT"
__nv_reservedSMEM_offset_0_alias:
	.zero		0
	.zero		64


//--------------------- .nv.constant0._Z11cube_kernelPdi --------------------------
	.section	.nv.constant0._Z11cube_kernelPdi,"a",@progbits
	.sectionflags	@""
	.align	4
.nv.constant0._Z11cube_kernelPdi:
	.zero		908


//--------------------- SYMBOLS --------------------------

	.type		.nv.reservedSmem.offset0,@object
	.size		.nv.reservedSmem.offset0,0x4
